//
// Generated by NVIDIA NVVM Compiler
//
// Compiler Build ID: CL-36424714
// Cuda compilation tools, release 13.0, V13.0.88
// Based on NVVM 20.0.0
//

.version 9.0
.target sm_100
.address_size 64

	// .globl	_Z13compute_layerPfS_S_fiii

.visible .entry _Z13compute_layerPfS_S_fiii(
	.param .u64 .ptr .align 1 _Z13compute_layerPfS_S_fiii_param_0,
	.param .u64 .ptr .align 1 _Z13compute_layerPfS_S_fiii_param_1,
	.param .u64 .ptr .align 1 _Z13compute_layerPfS_S_fiii_param_2,
	.param .f32 _Z13compute_layerPfS_S_fiii_param_3,
	.param .u32 _Z13compute_layerPfS_S_fiii_param_4,
	.param .u32 _Z13compute_layerPfS_S_fiii_param_5,
	.param .u32 _Z13compute_layerPfS_S_fiii_param_6
)
{
	.reg .pred 	%p<11>;
	.reg .b32 	%r<54>;
	.reg .b32 	%f<127>;
	.reg .b64 	%rd<27>;
	.reg .b64 	%fd<4>;

	ld.param.u64 	%rd6, [_Z13compute_layerPfS_S_fiii_param_0];
	ld.param.u64 	%rd5, [_Z13compute_layerPfS_S_fiii_param_1];
	ld.param.u64 	%rd7, [_Z13compute_layerPfS_S_fiii_param_2];
	ld.param.f32 	%f14, [_Z13compute_layerPfS_S_fiii_param_3];
	ld.param.u32 	%r33, [_Z13compute_layerPfS_S_fiii_param_4];
	ld.param.u32 	%r31, [_Z13compute_layerPfS_S_fiii_param_5];
	ld.param.u32 	%r32, [_Z13compute_layerPfS_S_fiii_param_6];
	cvta.to.global.u64 	%rd1, %rd7;
	cvta.to.global.u64 	%rd2, %rd6;
	mov.u32 	%r34, %ctaid.x;
	mov.u32 	%r35, %ntid.x;
	mul.lo.s32 	%r1, %r34, %r35;
	mov.u32 	%r2, %tid.x;
	add.s32 	%r3, %r1, %r2;
	setp.ge.s32 	%p1, %r3, %r33;
	@%p1 bra 	$L__BB0_15;
	setp.lt.s32 	%p2, %r31, 1;
	mov.f32 	%f126, 0f00000000;
	@%p2 bra 	$L__BB0_14;
	mul.lo.s32 	%r4, %r31, %r3;
	add.s32 	%r5, %r32, %r4;
	and.b32  	%r6, %r31, 15;
	setp.lt.u32 	%p3, %r31, 16;
	mov.f32 	%f126, 0f00000000;
	mov.b32 	%r49, 0;
	@%p3 bra 	$L__BB0_5;
	and.b32  	%r49, %r31, 2147483632;
	neg.s32 	%r47, %r49;
	add.s64 	%rd3, %rd2, 32;
	add.s64 	%rd4, %rd1, 32;
	mov.f32 	%f126, 0f00000000;
	mov.u32 	%r45, %r5;
	mov.u32 	%r46, %r3;
$L__BB0_4:
	.pragma "nounroll";
	mul.wide.s32 	%rd8, %r46, 4;
	add.s64 	%rd9, %rd3, %rd8;
	mul.wide.s32 	%rd10, %r45, 4;
	add.s64 	%rd11, %rd4, %rd10;
	ld.global.f32 	%f19, [%rd9+-32];
	ld.global.f32 	%f20, [%rd11+-32];
	fma.rn.f32 	%f21, %f19, %f20, %f126;
	ld.global.f32 	%f22, [%rd9+-28];
	ld.global.f32 	%f23, [%rd11+-28];
	fma.rn.f32 	%f24, %f22, %f23, %f21;
	ld.global.f32 	%f25, [%rd9+-24];
	ld.global.f32 	%f26, [%rd11+-24];
	fma.rn.f32 	%f27, %f25, %f26, %f24;
	ld.global.f32 	%f28, [%rd9+-20];
	ld.global.f32 	%f29, [%rd11+-20];
	fma.rn.f32 	%f30, %f28, %f29, %f27;
	ld.global.f32 	%f31, [%rd9+-16];
	ld.global.f32 	%f32, [%rd11+-16];
	fma.rn.f32 	%f33, %f31, %f32, %f30;
	ld.global.f32 	%f34, [%rd9+-12];
	ld.global.f32 	%f35, [%rd11+-12];
	fma.rn.f32 	%f36, %f34, %f35, %f33;
	ld.global.f32 	%f37, [%rd9+-8];
	ld.global.f32 	%f38, [%rd11+-8];
	fma.rn.f32 	%f39, %f37, %f38, %f36;
	ld.global.f32 	%f40, [%rd9+-4];
	ld.global.f32 	%f41, [%rd11+-4];
	fma.rn.f32 	%f42, %f40, %f41, %f39;
	ld.global.f32 	%f43, [%rd9];
	ld.global.f32 	%f44, [%rd11];
	fma.rn.f32 	%f45, %f43, %f44, %f42;
	ld.global.f32 	%f46, [%rd9+4];
	ld.global.f32 	%f47, [%rd11+4];
	fma.rn.f32 	%f48, %f46, %f47, %f45;
	ld.global.f32 	%f49, [%rd9+8];
	ld.global.f32 	%f50, [%rd11+8];
	fma.rn.f32 	%f51, %f49, %f50, %f48;
	ld.global.f32 	%f52, [%rd9+12];
	ld.global.f32 	%f53, [%rd11+12];
	fma.rn.f32 	%f54, %f52, %f53, %f51;
	ld.global.f32 	%f55, [%rd9+16];
	ld.global.f32 	%f56, [%rd11+16];
	fma.rn.f32 	%f57, %f55, %f56, %f54;
	ld.global.f32 	%f58, [%rd9+20];
	ld.global.f32 	%f59, [%rd11+20];
	fma.rn.f32 	%f60, %f58, %f59, %f57;
	ld.global.f32 	%f61, [%rd9+24];
	ld.global.f32 	%f62, [%rd11+24];
	fma.rn.f32 	%f63, %f61, %f62, %f60;
	ld.global.f32 	%f64, [%rd9+28];
	ld.global.f32 	%f65, [%rd11+28];
	fma.rn.f32 	%f126, %f64, %f65, %f63;
	add.s32 	%r47, %r47, 16;
	add.s32 	%r46, %r46, 16;
	add.s32 	%r45, %r45, 16;
	setp.ne.s32 	%p4, %r47, 0;
	@%p4 bra 	$L__BB0_4;
$L__BB0_5:
	setp.eq.s32 	%p5, %r6, 0;
	@%p5 bra 	$L__BB0_14;
	and.b32  	%r16, %r31, 7;
	setp.lt.u32 	%p6, %r6, 8;
	@%p6 bra 	$L__BB0_8;
	add.s32 	%r37, %r49, %r3;
	mul.wide.s32 	%rd12, %r37, 4;
	add.s64 	%rd13, %rd2, %rd12;
	ld.global.f32 	%f67, [%rd13];
	add.s32 	%r38, %r5, %r49;
	mul.wide.s32 	%rd14, %r38, 4;
	add.s64 	%rd15, %rd1, %rd14;
	ld.global.f32 	%f68, [%rd15];
	fma.rn.f32 	%f69, %f67, %f68, %f126;
	ld.global.f32 	%f70, [%rd13+4];
	ld.global.f32 	%f71, [%rd15+4];
	fma.rn.f32 	%f72, %f70, %f71, %f69;
	ld.global.f32 	%f73, [%rd13+8];
	ld.global.f32 	%f74, [%rd15+8];
	fma.rn.f32 	%f75, %f73, %f74, %f72;
	ld.global.f32 	%f76, [%rd13+12];
	ld.global.f32 	%f77, [%rd15+12];
	fma.rn.f32 	%f78, %f76, %f77, %f75;
	ld.global.f32 	%f79, [%rd13+16];
	ld.global.f32 	%f80, [%rd15+16];
	fma.rn.f32 	%f81, %f79, %f80, %f78;
	ld.global.f32 	%f82, [%rd13+20];
	ld.global.f32 	%f83, [%rd15+20];
	fma.rn.f32 	%f84, %f82, %f83, %f81;
	ld.global.f32 	%f85, [%rd13+24];
	ld.global.f32 	%f86, [%rd15+24];
	fma.rn.f32 	%f87, %f85, %f86, %f84;
	ld.global.f32 	%f88, [%rd13+28];
	ld.global.f32 	%f89, [%rd15+28];
	fma.rn.f32 	%f126, %f88, %f89, %f87;
	add.s32 	%r49, %r49, 8;
$L__BB0_8:
	setp.eq.s32 	%p7, %r16, 0;
	@%p7 bra 	$L__BB0_14;
	and.b32  	%r19, %r31, 3;
	setp.lt.u32 	%p8, %r16, 4;
	@%p8 bra 	$L__BB0_11;
	add.s32 	%r39, %r49, %r3;
	mul.wide.s32 	%rd16, %r39, 4;
	add.s64 	%rd17, %rd2, %rd16;
	ld.global.f32 	%f91, [%rd17];
	add.s32 	%r40, %r5, %r49;
	mul.wide.s32 	%rd18, %r40, 4;
	add.s64 	%rd19, %rd1, %rd18;
	ld.global.f32 	%f92, [%rd19];
	fma.rn.f32 	%f93, %f91, %f92, %f126;
	ld.global.f32 	%f94, [%rd17+4];
	ld.global.f32 	%f95, [%rd19+4];
	fma.rn.f32 	%f96, %f94, %f95, %f93;
	ld.global.f32 	%f97, [%rd17+8];
	ld.global.f32 	%f98, [%rd19+8];
	fma.rn.f32 	%f99, %f97, %f98, %f96;
	ld.global.f32 	%f100, [%rd17+12];
	ld.global.f32 	%f101, [%rd19+12];
	fma.rn.f32 	%f126, %f100, %f101, %f99;
	add.s32 	%r49, %r49, 4;
$L__BB0_11:
	setp.eq.s32 	%p9, %r19, 0;
	@%p9 bra 	$L__BB0_14;
	add.s32 	%r41, %r49, %r32;
	add.s32 	%r53, %r41, %r4;
	add.s32 	%r42, %r2, %r49;
	add.s32 	%r52, %r42, %r1;
	neg.s32 	%r51, %r19;
$L__BB0_13:
	.pragma "nounroll";
	mul.wide.s32 	%rd20, %r53, 4;
	add.s64 	%rd21, %rd1, %rd20;
	mul.wide.s32 	%rd22, %r52, 4;
	add.s64 	%rd23, %rd2, %rd22;
	ld.global.f32 	%f102, [%rd23];
	ld.global.f32 	%f103, [%rd21];
	fma.rn.f32 	%f126, %f102, %f103, %f126;
	add.s32 	%r53, %r53, 1;
	add.s32 	%r52, %r52, 1;
	add.s32 	%r51, %r51, 1;
	setp.ne.s32 	%p10, %r51, 0;
	@%p10 bra 	$L__BB0_13;
$L__BB0_14:
	add.f32 	%f104, %f14, %f126;
	fma.rn.f32 	%f105, %f104, 0fBBBB989D, 0f3F000000;
	cvt.sat.f32.f32 	%f106, %f105;
	mov.f32 	%f107, 0f4B400001;
	mov.f32 	%f108, 0f437C0000;
	fma.rm.f32 	%f109, %f106, %f108, %f107;
	add.f32 	%f110, %f109, 0fCB40007F;
	neg.f32 	%f111, %f110;
	fma.rn.f32 	%f112, %f104, 0fBFB8AA3B, %f111;
	fma.rn.f32 	%f113, %f104, 0fB2A57060, %f112;
	mov.b32 	%r43, %f109;
	shl.b32 	%r44, %r43, 23;
	mov.b32 	%f114, %r44;
	ex2.approx.ftz.f32 	%f115, %f113;
	mul.f32 	%f116, %f115, %f114;
	cvt.f64.f32 	%fd1, %f116;
	add.f64 	%fd2, %fd1, 0d3FF0000000000000;
	rcp.rn.f64 	%fd3, %fd2;
	cvt.rn.f32.f64 	%f117, %fd3;
	cvta.to.global.u64 	%rd24, %rd5;
	mul.wide.s32 	%rd25, %r3, 4;
	add.s64 	%rd26, %rd24, %rd25;
	st.global.f32 	[%rd26], %f117;
$L__BB0_15:
	ret;

}


// ===== COMPILED SASS (sm_100) =====

	.target	sm_100

	.elftype	@"ET_EXEC"


//--------------------- .note.nv.tkinfo           --------------------------
	.section	.note.nv.tkinfo,"",@"SHT_NOTE"
	.sectionflags	@"SHF_NOTE_NV_TKINFO"
	.tkinfo
        /*0018*/ 	.word	0x00000002
        /*0030*/ 	.string	""
        /*0030*/ 	.string	"ptxas"
        /*0030*/ 	.string	"Cuda compilation tools, release 13.0, V13.0.88"
        /*0030*/ 	.string	"Build cuda_13.0.r13.0/compiler.36424714_0"
        /*0030*/ 	.string	"-arch sm_100 -m 64 "



//--------------------- .note.nv.cuinfo           --------------------------
	.section	.note.nv.cuinfo,"",@"SHT_NOTE"
	.sectionflags	@"SHF_NOTE_NV_CUINFO"
        /*0018*/ 	.short	0x0002
        /*001a*/ 	.short	0x0064
        /*001c*/ 	.short	0x0082
	.zero		2


//--------------------- .nv.info                  --------------------------
	.section	.nv.info,"",@"SHT_CUDA_INFO"
	.align	4


	//----- nvinfo : EIATTR_REGCOUNT
	.align		4
        /*0000*/ 	.byte	0x04, 0x2f
        /*0002*/ 	.short	(.L_1 - .L_0)
	.align		4
.L_0:
        /*0004*/ 	.word	index@(_Z13compute_layerPfS_S_fiii)
        /*0008*/ 	.word	0x0000001f


	//----- nvinfo : EIATTR_FRAME_SIZE
	.align		4
.L_1:
        /*000c*/ 	.byte	0x04, 0x11
        /*000e*/ 	.short	(.L_3 - .L_2)
	.align		4
.L_2:
        /*0010*/ 	.word	index@($__internal_0_$__cuda_sm20_dblrcp_rn_slowpath_v3)
        /*0014*/ 	.word	0x00000000


	//----- nvinfo : EIATTR_FRAME_SIZE
	.align		4
.L_3:
        /*0018*/ 	.byte	0x04, 0x11
        /*001a*/ 	.short	(.L_5 - .L_4)
	.align		4
.L_4:
        /*001c*/ 	.word	index@(_Z13compute_layerPfS_S_fiii)
        /*0020*/ 	.word	0x00000000


	//----- nvinfo : EIATTR_MIN_STACK_SIZE
	.align		4
.L_5:
        /*0024*/ 	.byte	0x04, 0x12
        /*0026*/ 	.short	(.L_7 - .L_6)
	.align		4
.L_6:
        /*0028*/ 	.word	index@(_Z13compute_layerPfS_S_fiii)
        /*002c*/ 	.word	0x00000000
.L_7:


//--------------------- .nv.compat                --------------------------
	.section	.nv.compat,"",@"SHT_CUDA_COMPAT_INFO"
	.align	4
        /*0000*/ 	.byte	0x02, 0x09, 0x00, 0x00, 0x02, 0x02, 0x01, 0x00, 0x02, 0x05, 0x05, 0x00, 0x03, 0x07, 0x01, 0x01
        /*0010*/ 	.byte	0x02, 0x03, 0x00, 0x00, 0x02, 0x06, 0x01, 0x00, 0x04, 0x0b, 0x08, 0x00, 0x01, 0x00, 0x00, 0x00
        /*0020*/ 	.byte	0x00, 0x00, 0x00, 0x00


//--------------------- .nv.info._Z13compute_layerPfS_S_fiii --------------------------
	.section	.nv.info._Z13compute_layerPfS_S_fiii,"",@"SHT_CUDA_INFO"
	.sectionflags	@""
	.align	4


	//----- nvinfo : EIATTR_CUDA_API_VERSION
	.align		4
        /*0000*/ 	.byte	0x04, 0x37
        /*0002*/ 	.short	(.L_9 - .L_8)
.L_8:
        /*0004*/ 	.word	0x00000082


	//----- nvinfo : EIATTR_KPARAM_INFO
	.align		4
.L_9:
        /*0008*/ 	.byte	0x04, 0x17
        /*000a*/ 	.short	(.L_11 - .L_10)
.L_10:
        /*000c*/ 	.word	0x00000000
        /*0010*/ 	.short	0x0006
        /*0012*/ 	.short	0x0024
        /*0014*/ 	.byte	0x00, 0xf0, 0x11, 0x00


	//----- nvinfo : EIATTR_KPARAM_INFO
	.align		4
.L_11:
        /*0018*/ 	.byte	0x04, 0x17
        /*001a*/ 	.short	(.L_13 - .L_12)
.L_12:
        /*001c*/ 	.word	0x00000000
        /*0020*/ 	.short	0x0005
        /*0022*/ 	.short	0x0020
        /*0024*/ 	.byte	0x00, 0xf0, 0x11, 0x00


	//----- nvinfo : EIATTR_KPARAM_INFO
	.align		4
.L_13:
        /*0028*/ 	.byte	0x04, 0x17
        /*002a*/ 	.short	(.L_15 - .L_14)
.L_14:
        /*002c*/ 	.word	0x00000000
        /*0030*/ 	.short	0x0004
        /*0032*/ 	.short	0x001c
        /*0034*/ 	.byte	0x00, 0xf0, 0x11, 0x00


	//----- nvinfo : EIATTR_KPARAM_INFO
	.align		4
.L_15:
        /*0038*/ 	.byte	0x04, 0x17
        /*003a*/ 	.short	(.L_17 - .L_16)
.L_16:
        /*003c*/ 	.word	0x00000000
        /*0040*/ 	.short	0x0003
        /*0042*/ 	.short	0x0018
        /*0044*/ 	.byte	0x00, 0xf0, 0x11, 0x00


	//----- nvinfo : EIATTR_KPARAM_INFO
	.align		4
.L_17:
        /*0048*/ 	.byte	0x04, 0x17
        /*004a*/ 	.short	(.L_19 - .L_18)
.L_18:
        /*004c*/ 	.word	0x00000000
        /*0050*/ 	.short	0x0002
        /*0052*/ 	.short	0x0010
        /*0054*/ 	.byte	0x00, 0xf5, 0x21, 0x00


	//----- nvinfo : EIATTR_KPARAM_INFO
	.align		4
.L_19:
        /*0058*/ 	.byte	0x04, 0x17
        /*005a*/ 	.short	(.L_21 - .L_20)
.L_20:
        /*005c*/ 	.word	0x00000000
        /*0060*/ 	.short	0x0001
        /*0062*/ 	.short	0x0008
        /*0064*/ 	.byte	0x00, 0xf5, 0x21, 0x00


	//----- nvinfo : EIATTR_KPARAM_INFO
	.align		4
.L_21:
        /*0068*/ 	.byte	0x04, 0x17
        /*006a*/ 	.short	(.L_23 - .L_22)
.L_22:
        /*006c*/ 	.word	0x00000000
        /*0070*/ 	.short	0x0000
        /*0072*/ 	.short	0x0000
        /*0074*/ 	.byte	0x00, 0xf5, 0x21, 0x00


	//----- nvinfo : EIATTR_SPARSE_MMA_MASK
	.align		4
.L_23:
        /*0078*/ 	.byte	0x03, 0x50
        /*007a*/ 	.short	0x0000


	//----- nvinfo : EIATTR_MAXREG_COUNT
	.align		4
        /*007c*/ 	.byte	0x03, 0x1b
        /*007e*/ 	.short	0x00ff


	//----- nvinfo : EIATTR_MERCURY_ISA_VERSION
	.align		4
        /*0080*/ 	.byte	0x03, 0x5f
        /*0082*/ 	.short	0x0101


	//----- nvinfo : EIATTR_VRC_CTA_INIT_COUNT
	.align		4
        /*0084*/ 	.byte	0x02, 0x4a
	.zero		1
	.zero		1


	//----- nvinfo : EIATTR_EXIT_INSTR_OFFSETS
	.align		4
        /*0088*/ 	.byte	0x04, 0x1c
        /*008a*/ 	.short	(.L_25 - .L_24)


	//   ....[0]....
.L_24:
        /*008c*/ 	.word	0x00000080


	//   ....[1]....
        /*0090*/ 	.word	0x00000cb0


	//----- nvinfo : EIATTR_CRS_STACK_SIZE
	.align		4
.L_25:
        /*0094*/ 	.byte	0x04, 0x1e
        /*0096*/ 	.short	(.L_27 - .L_26)
.L_26:
        /*0098*/ 	.word	0x00000000


	//----- nvinfo : EIATTR_CBANK_PARAM_SIZE
	.align		4
.L_27:
        /*009c*/ 	.byte	0x03, 0x19
        /*009e*/ 	.short	0x0028


	//----- nvinfo : EIATTR_PARAM_CBANK
	.align		4
        /*00a0*/ 	.byte	0x04, 0x0a
        /*00a2*/ 	.short	(.L_29 - .L_28)
	.align		4
.L_28:
        /*00a4*/ 	.word	index@(.nv.constant0._Z13compute_layerPfS_S_fiii)
        /*00a8*/ 	.short	0x0380
        /*00aa*/ 	.short	0x0028


	//----- nvinfo : EIATTR_SW_WAR
	.align		4
.L_29:
        /*00ac*/ 	.byte	0x04, 0x36
        /*00ae*/ 	.short	(.L_31 - .L_30)
.L_30:
        /*00b0*/ 	.word	0x00000008
.L_31:


//--------------------- .nv.callgraph             --------------------------
	.section	.nv.callgraph,"",@"SHT_CUDA_CALLGRAPH"
	.align	4
	.sectionentsize	8
	.align		4
        /*0000*/ 	.word	0x00000000
	.align		4
        /*0004*/ 	.word	0xffffffff
	.align		4
        /*0008*/ 	.word	0x00000000
	.align		4
        /*000c*/ 	.word	0xfffffffe
	.align		4
        /*0010*/ 	.word	0x00000000
	.align		4
        /*0014*/ 	.word	0xfffffffd
	.align		4
        /*0018*/ 	.word	0x00000000
	.align		4
        /*001c*/ 	.word	0xfffffffc


//--------------------- .text._Z13compute_layerPfS_S_fiii --------------------------
	.section	.text._Z13compute_layerPfS_S_fiii,"ax",@progbits
	.align	128
        .global         _Z13compute_layerPfS_S_fiii
        .type           _Z13compute_layerPfS_S_fiii,@function
        .size           _Z13compute_layerPfS_S_fiii,(.L_x_13 - _Z13compute_layerPfS_S_fiii)
        .other          _Z13compute_layerPfS_S_fiii,@"STO_CUDA_ENTRY STV_DEFAULT"
_Z13compute_layerPfS_S_fiii:
.text._Z13compute_layerPfS_S_fiii:
[----:B------:R-:W-:Y:S01]  /*0000*/  LDC R1, c[0x0][0x37c] ;  /* 0x0000df00ff017b82 */ /* 0x000fe20000000800 */
[----:B------:R-:W0:Y:S07]  /*0010*/  S2R R0, SR_TID.X ;  /* 0x0000000000007919 */ /* 0x000e2e0000002100 */
[----:B------:R-:W1:Y:S01]  /*0020*/  S2UR UR4, SR_CTAID.X ;  /* 0x00000000000479c3 */ /* 0x000e620000002500 */
[----:B------:R-:W1:Y:S01]  /*0030*/  LDCU UR5, c[0x0][0x360] ;  /* 0x00006c00ff0577ac */ /* 0x000e620008000800 */
[----:B------:R-:W2:Y:S01]  /*0040*/  LDCU UR6, c[0x0][0x39c] ;  /* 0x00007380ff0677ac */ /* 0x000ea20008000800 */
[----:B-1----:R-:W-:-:S06]  /*0050*/  UIMAD UR4, UR4, UR5, URZ ;  /* 0x00000005040472a4 */ /* 0x002fcc000f8e02ff */
[----:B0-----:R-:W-:-:S04]  /*0060*/  IADD3 R6, PT, PT, R0, UR4, RZ ;  /* 0x0000000400067c10 */ /* 0x001fc8000fffe0ff */
[----:B--2---:R-:W-:-:S13]  /*0070*/  ISETP.GE.AND P0, PT, R6, UR6, PT ;  /* 0x0000000606007c0c */ /* 0x004fda000bf06270 */
[----:B------:R-:W-:Y:S05]  /*0080*/  @P0 EXIT ;  /* 0x000000000000094d */ /* 0x000fea0003800000 */
[----:B------:R-:W0:Y:S01]  /*0090*/  LDCU UR16, c[0x0][0x3a0] ;  /* 0x00007400ff1077ac */ /* 0x000e220008000800 */
[----:B------:R-:W-:Y:S01]  /*00a0*/  HFMA2 R12, -RZ, RZ, 0, 0 ;  /* 0x00000000ff0c7431 */ /* 0x000fe200000001ff */
[----:B------:R-:W1:Y:S01]  /*00b0*/  LDCU.64 UR14, c[0x0][0x358] ;  /* 0x00006b00ff0e77ac */ /* 0x000e620008000a00 */
[----:B0-----:R-:W-:-:S09]  /*00c0*/  UISETP.GE.AND UP0, UPT, UR16, 0x1, UPT ;  /* 0x000000011000788c */ /* 0x001fd2000bf06270 */
[----:B-1----:R-:W-:Y:S05]  /*00d0*/  BRA.U !UP0, `(.L_x_0) ;  /* 0x0000000908707547 */ /* 0x002fea000b800000 */
[----:B------:R-:W0:Y:S01]  /*00e0*/  LDC R9, c[0x0][0x3a4] ;  /* 0x0000e900ff097b82 */ /* 0x000e220000000800 */
[----:B------:R-:W-:Y:S01]  /*00f0*/  UISETP.GE.U32.AND UP1, UPT, UR16, 0x10, UPT ;  /* 0x000000101000788c */ /* 0x000fe2000bf26070 */
[----:B------:R-:W-:Y:S01]  /*0100*/  MOV R12, RZ ;  /* 0x000000ff000c7202 */ /* 0x000fe20000000f00 */
[----:B------:R-:W-:Y:S01]  /*0110*/  ULOP3.LUT UR12, UR16, 0xf, URZ, 0xc0, !UPT ;  /* 0x0000000f100c7892 */ /* 0x000fe2000f8ec0ff */
[----:B------:R-:W-:-:S03]  /*0120*/  MOV R8, RZ ;  /* 0x000000ff00087202 */ /* 0x000fc60000000f00 */
[----:B------:R-:W-:Y:S01]  /*0130*/  UISETP.NE.AND UP0, UPT, UR12, URZ, UPT ;  /* 0x000000ff0c00728c */ /* 0x000fe2000bf05270 */
[----:B0-----:R-:W-:Y:S02]  /*0140*/  IMAD R7, R6, UR16, R9 ;  /* 0x0000001006077c24 */ /* 0x001fe4000f8e0209 */
[----:B------:R-:W-:Y:S08]  /*0150*/  BRA.U !UP1, `(.L_x_1) ;  /* 0x00000005091c7547 */ /* 0x000ff0000b800000 */
[----:B------:R-:W0:Y:S01]  /*0160*/  LDCU.64 UR8, c[0x0][0x380] ;  /* 0x00007000ff0877ac */ /* 0x000e220008000a00 */
[----:B------:R-:W-:Y:S02]  /*0170*/  MOV R12, RZ ;  /* 0x000000ff000c7202 */ /* 0x000fe40000000f00 */
[----:B------:R-:W-:Y:S01]  /*0180*/  MOV R10, R7 ;  /* 0x00000007000a7202 */ /* 0x000fe20000000f00 */
[----:B------:R-:W1:Y:S01]  /*0190*/  LDCU.64 UR10, c[0x0][0x390] ;  /* 0x00007200ff0a77ac */ /* 0x000e620008000a00 */
[----:B------:R-:W-:Y:S01]  /*01a0*/  MOV R11, R6 ;  /* 0x00000006000b7202 */ /* 0x000fe20000000f00 */
[----:B------:R-:W-:-:S06]  /*01b0*/  ULOP3.LUT UR13, UR16, 0x7ffffff0, URZ, 0xc0, !UPT ;  /* 0x7ffffff0100d7892 */ /* 0x000fcc000f8ec0ff */
[----:B------:R-:W-:Y:S01]  /*01c0*/  MOV R8, UR13 ;  /* 0x0000000d00087c02 */ /* 0x000fe20008000f00 */
[----:B0-----:R-:W-:Y:S02]  /*01d0*/  UIADD3 UR7, UP1, UPT, UR8, 0x20, URZ ;  /* 0x0000002008077890 */ /* 0x001fe4000ff3e0ff */
[----:B-1----:R-:W-:Y:S02]  /*01e0*/  UIADD3 UR5, UP2, UPT, UR10, 0x20, URZ ;  /* 0x000000200a057890 */ /* 0x002fe4000ff5e0ff */
[----:B------:R-:W-:Y:S02]  /*01f0*/  UIADD3 UR10, UPT, UPT, -UR13, URZ, URZ ;  /* 0x000000ff0d0a7290 */ /* 0x000fe4000fffe1ff */
[----:B------:R-:W-:Y:S02]  /*0200*/  UIADD3.X UR8, UPT, UPT, URZ, UR9, URZ, UP1, !UPT ;  /* 0x00000009ff087290 */ /* 0x000fe40008ffe4ff */
[----:B------:R-:W-:-:S12]  /*0210*/  UIADD3.X UR6, UPT, UPT, URZ, UR11, URZ, UP2, !UPT ;  /* 0x0000000bff067290 */ /* 0x000fd800097fe4ff */
.L_x_2:
[----:B------:R-:W-:Y:S02]  /*0220*/  MOV R4, UR7 ;  /* 0x0000000700047c02 */ /* 0x000fe40008000f00 */
[----:B------:R-:W-:Y:S02]  /*0230*/  MOV R5, UR8 ;  /* 0x0000000800057c02 */ /* 0x000fe40008000f00 */
[----:B------:R-:W-:Y:S02]  /*0240*/  MOV R2, UR5 ;  /* 0x0000000500027c02 */ /* 0x000fe40008000f00 */
[----:B------:R-:W-:Y:S01]  /*0250*/  MOV R3, UR6 ;  /* 0x0000000600037c02 */ /* 0x000fe20008000f00 */
[----:B------:R-:W-:-:S04]  /*0260*/  IMAD.WIDE R4, R11, 0x4, R4 ;  /* 0x000000040b047825 */ /* 0x000fc800078e0204 */
[----:B------:R-:W-:Y:S01]  /*0270*/  IMAD.WIDE R2, R10, 0x4, R2 ;  /* 0x000000040a027825 */ /* 0x000fe200078e0202 */
[----:B------:R-:W2:Y:S04]  /*0280*/  LDG.E R13, desc[UR14][R4.64+-0x20] ;  /* 0xffffe00e040d7981 */ /* 0x000ea8000c1e1900 */
[----:B------:R-:W2:Y:S04]  /*0290*/  LDG.E R14, desc[UR14][R2.64+-0x20] ;  /* 0xffffe00e020e7981 */ /* 0x000ea8000c1e1900 */
[----:B------:R-:W3:Y:S04]  /*02a0*/  LDG.E R25, desc[UR14][R4.64+-0x1c] ;  /* 0xffffe40e04197981 */ /* 0x000ee8000c1e1900 */
[----:B------:R-:W3:Y:S04]  /*02b0*/  LDG.E R26, desc[UR14][R2.64+-0x1c] ;  /* 0xffffe40e021a7981 */ /* 0x000ee8000c1e1900 */
[----:B------:R-:W4:Y:S04]  /*02c0*/  LDG.E R18, desc[UR14][R4.64+-0x18] ;  /* 0xffffe80e04127981 */ /* 0x000f28000c1e1900 */
[----:B------:R-:W4:Y:S04]  /*02d0*/  LDG.E R19, desc[UR14][R2.64+-0x18] ;  /* 0xffffe80e02137981 */ /* 0x000f28000c1e1900 */
[----:B------:R-:W5:Y:S04]  /*02e0*/  LDG.E R20, desc[UR14][R4.64+-0x14] ;  /* 0xffffec0e04147981 */ /* 0x000f68000c1e1900 */
[----:B------:R-:W5:Y:S04]  /*02f0*/  LDG.E R21, desc[UR14][R2.64+-0x14] ;  /* 0xffffec0e02157981 */ /* 0x000f68000c1e1900 */
[----:B------:R-:W5:Y:S04]  /*0300*/  LDG.E R22, desc[UR14][R4.64+-0x10] ;  /* 0xfffff00e04167981 */ /* 0x000f68000c1e1900 */
[----:B------:R-:W5:Y:S04]  /*0310*/  LDG.E R23, desc[UR14][R2.64+-0x10] ;  /* 0xfffff00e02177981 */ /* 0x000f68000c1e1900 */
[----:B------:R-:W5:Y:S04]  /*0320*/  LDG.E R16, desc[UR14][R4.64+-0xc] ;  /* 0xfffff40e04107981 */ /* 0x000f68000c1e1900 */
[----:B------:R-:W5:Y:S04]  /*0330*/  LDG.E R17, desc[UR14][R2.64+-0xc] ;  /* 0xfffff40e02117981 */ /* 0x000f68000c1e1900 */
[----:B------:R-:W5:Y:S04]  /*0340*/  LDG.E R15, desc[UR14][R2.64+-0x4] ;  /* 0xfffffc0e020f7981 */ /* 0x000f68000c1e1900 */
[----:B------:R-:W5:Y:S01]  /*0350*/  LDG.E R27, desc[UR14][R2.64+0x1c] ;  /* 0x00001c0e021b7981 */ /* 0x000f62000c1e1900 */
[----:B--2---:R-:W-:-:S03]  /*0360*/  FFMA R24, R13, R14, R12 ;  /* 0x0000000e0d187223 */ /* 0x004fc6000000000c */
[----:B------:R-:W2:Y:S04]  /*0370*/  LDG.E R12, desc[UR14][R4.64+-0x8] ;  /* 0xfffff80e040c7981 */ /* 0x000ea8000c1e1900 */
[----:B------:R-:W2:Y:S04]  /*0380*/  LDG.E R13, desc[UR14][R2.64+-0x8] ;  /* 0xfffff80e020d7981 */ /* 0x000ea8000c1e1900 */
[----:B------:R-:W2:Y:S01]  /*0390*/  LDG.E R14, desc[UR14][R4.64+-0x4] ;  /* 0xfffffc0e040e7981 */ /* 0x000ea2000c1e1900 */
[----:B---3--:R-:W-:-:S03]  /*03a0*/  FFMA R25, R25, R26, R24 ;  /* 0x0000001a19197223 */ /* 0x008fc60000000018 */
[----:B------:R-:W3:Y:S01]  /*03b0*/  LDG.E R24, desc[UR14][R4.64+0x14] ;  /* 0x0000140e04187981 */ /* 0x000ee2000c1e1900 */
[----:B----4-:R-:W-:-:S03]  /*03c0*/  FFMA R25, R18, R19, R25 ;  /* 0x0000001312197223 */ /* 0x010fc60000000019 */
[----:B------:R-:W4:Y:S04]  /*03d0*/  LDG.E R19, desc[UR14][R4.64] ;  /* 0x0000000e04137981 */ /* 0x000f28000c1e1900 */
[----:B------:R-:W4:Y:S01]  /*03e0*/  LDG.E R18, desc[UR14][R2.64] ;  /* 0x0000000e02127981 */ /* 0x000f22000c1e1900 */
[----:B-----5:R-:W-:-:S03]  /*03f0*/  FFMA R25, R20, R21, R25 ;  /* 0x0000001514197223 */ /* 0x020fc60000000019 */
[----:B------:R-:W5:Y:S04]  /*0400*/  LDG.E R20, desc[UR14][R4.64+0x4] ;  /* 0x0000040e04147981 */ /* 0x000f68000c1e1900 */
[----:B------:R-:W5:Y:S01]  /*0410*/  LDG.E R21, desc[UR14][R2.64+0x4] ;  /* 0x0000040e02157981 */ /* 0x000f62000c1e1900 */
[----:B------:R-:W-:-:S03]  /*0420*/  FFMA R25, R22, R23, R25 ;  /* 0x0000001716197223 */ /* 0x000fc60000000019 */
[----:B------:R-:W3:Y:S04]  /*0430*/  LDG.E R22, desc[UR14][R4.64+0x8] ;  /* 0x0000080e04167981 */ /* 0x000ee8000c1e1900 */
[----:B------:R-:W3:Y:S01]  /*0440*/  LDG.E R23, desc[UR14][R2.64+0x8] ;  /* 0x0000080e02177981 */ /* 0x000ee2000c1e1900 */
[----:B------:R-:W-:-:S03]  /*0450*/  FFMA R25, R16, R17, R25 ;  /* 0x0000001110197223 */ /* 0x000fc60000000019 */
[----:B------:R-:W3:Y:S04]  /*0460*/  LDG.E R16, desc[UR14][R4.64+0xc] ;  /* 0x00000c0e04107981 */ /* 0x000ee8000c1e1900 */
[----:B------:R-:W3:Y:S04]  /*0470*/  LDG.E R17, desc[UR14][R2.64+0xc] ;  /* 0x00000c0e02117981 */ /* 0x000ee8000c1e1900 */
[----:B------:R-:W3:Y:S01]  /*0480*/  LDG.E R26, desc[UR14][R4.64+0x1c] ;  /* 0x00001c0e041a7981 */ /* 0x000ee2000c1e1900 */
[----:B--2---:R-:W-:-:S03]  /*0490*/  FFMA R25, R12, R13, R25 ;  /* 0x0000000d0c197223 */ /* 0x004fc60000000019 */
[----:B------:R-:W2:Y:S04]  /*04a0*/  LDG.E R12, desc[UR14][R4.64+0x10] ;  /* 0x0000100e040c7981 */ /* 0x000ea8000c1e1900 */
[----:B------:R-:W2:Y:S01]  /*04b0*/  LDG.E R13, desc[UR14][R2.64+0x10] ;  /* 0x0000100e020d7981 */ /* 0x000ea2000c1e1900 */
[----:B------:R-:W-:-:S03]  /*04c0*/  FFMA R28, R14, R15, R25 ;  /* 0x0000000f0e1c7223 */ /* 0x000fc60000000019 */
[----:B------:R-:W2:Y:S04]  /*04d0*/  LDG.E R25, desc[UR14][R2.64+0x14] ;  /* 0x0000140e02197981 */ /* 0x000ea8000c1e1900 */
[----:B------:R-:W2:Y:S04]  /*04e0*/  LDG.E R14, desc[UR14][R4.64+0x18] ;  /* 0x0000180e040e7981 */ /* 0x000ea8000c1e1900 */
[----:B------:R-:W2:Y:S01]  /*04f0*/  LDG.E R15, desc[UR14][R2.64+0x18] ;  /* 0x0000180e020f7981 */ /* 0x000ea2000c1e1900 */
[----:B----4-:R-:W-:-:S04]  /*0500*/  FFMA R19, R19, R18, R28 ;  /* 0x0000001213137223 */ /* 0x010fc8000000001c */
[----:B-----5:R-:W-:Y:S01]  /*0510*/  FFMA R19, R20, R21, R19 ;  /* 0x0000001514137223 */ /* 0x020fe20000000013 */
[----:B------:R-:W-:-:S03]  /*0520*/  UIADD3 UR10, UPT, UPT, UR10, 0x10, URZ ;  /* 0x000000100a0a7890 */ /* 0x000fc6000fffe0ff */
[----:B---3--:R-:W-:Y:S01]  /*0530*/  FFMA R19, R22, R23, R19 ;  /* 0x0000001716137223 */ /* 0x008fe20000000013 */
[----:B------:R-:W-:-:S03]  /*0540*/  UISETP.NE.AND UP1, UPT, UR10, URZ, UPT ;  /* 0x000000ff0a00728c */ /* 0x000fc6000bf25270 */
[----:B------:R-:W-:Y:S01]  /*0550*/  FFMA R17, R16, R17, R19 ;  /* 0x0000001110117223 */ /* 0x000fe20000000013 */
[----:B------:R-:W-:Y:S02]  /*0560*/  IADD3 R11, PT, PT, R11, 0x10, RZ ;  /* 0x000000100b0b7810 */ /* 0x000fe40007ffe0ff */
[----:B------:R-:W-:Y:S01]  /*0570*/  IADD3 R10, PT, PT, R10, 0x10, RZ ;  /* 0x000000100a0a7810 */ /* 0x000fe20007ffe0ff */
[----:B--2---:R-:W-:-:S04]  /*0580*/  FFMA R13, R12, R13, R17 ;  /* 0x0000000d0c0d7223 */ /* 0x004fc80000000011 */
[----:B------:R-:W-:-:S04]  /*0590*/  FFMA R13, R24, R25, R13 ;  /* 0x00000019180d7223 */ /* 0x000fc8000000000d */
[----:B------:R-:W-:-:S04]  /*05a0*/  FFMA R13, R14, R15, R13 ;  /* 0x0000000f0e0d7223 */ /* 0x000fc8000000000d */
[----:B------:R-:W-:Y:S01]  /*05b0*/  FFMA R12, R26, R27, R13 ;  /* 0x0000001b1a0c7223 */ /* 0x000fe2000000000d */
[----:B------:R-:W-:Y:S06]  /*05c0*/  BRA.U UP1, `(.L_x_2) ;  /* 0xfffffffd01147547 */ /* 0x000fec000b83ffff */
.L_x_1:
[----:B------:R-:W-:Y:S05]  /*05d0*/  BRA.U !UP0, `(.L_x_0) ;  /* 0x0000000508307547 */ /* 0x000fea000b800000 */
[----:B------:R-:W-:Y:S02]  /*05e0*/  UISETP.GE.U32.AND UP0, UPT, UR12, 0x8, UPT ;  /* 0x000000080c00788c */ /* 0x000fe4000bf06070 */
[----:B------:R-:W-:-:S04]  /*05f0*/  ULOP3.LUT UR6, UR16, 0x7, URZ, 0xc0, !UPT ;  /* 0x0000000710067892 */ /* 0x000fc8000f8ec0ff */
[----:B------:R-:W-:-:S03]  /*0600*/  UISETP.NE.AND UP1, UPT, UR6, URZ, UPT ;  /* 0x000000ff0600728c */ /* 0x000fc6000bf25270 */
[----:B------:R-:W-:Y:S08]  /*0610*/  BRA.U !UP0, `(.L_x_3) ;  /* 0x00000001087c7547 */ /* 0x000ff0000b800000 */
[----:B------:R-:W0:Y:S01]  /*0620*/  LDC.64 R4, c[0x0][0x380] ;  /* 0x0000e000ff047b82 */ /* 0x000e220000000a00 */
[-C--:B------:R-:W-:Y:S02]  /*0630*/  IADD3 R11, PT, PT, R6, R8.reuse, RZ ;  /* 0x00000008060b7210 */ /* 0x080fe40007ffe0ff */
[----:B------:R-:W-:-:S05]  /*0640*/  IADD3 R13, PT, PT, R7, R8, RZ ;  /* 0x00000008070d7210 */ /* 0x000fca0007ffe0ff */
[----:B------:R-:W1:Y:S01]  /*0650*/  LDC.64 R2, c[0x0][0x390] ;  /* 0x0000e400ff027b82 */ /* 0x000e620000000a00 */
[----:B0-----:R-:W-:-:S05]  /*0660*/  IMAD.WIDE R4, R11, 0x4, R4 ;  /* 0x000000040b047825 */ /* 0x001fca00078e0204 */
[----:B------:R-:W2:Y:S01]  /*0670*/  LDG.E R19, desc[UR14][R4.64] ;  /* 0x0000000e04137981 */ /* 0x000ea2000c1e1900 */
[----:B-1----:R-:W-:-:S03]  /*0680*/  IMAD.WIDE R2, R13, 0x4, R2 ;  /* 0x000000040d027825 */ /* 0x002fc600078e0202 */
[----:B------:R-:W3:Y:S04]  /*0690*/  LDG.E R21, desc[UR14][R4.64+0x4] ;  /* 0x0000040e04157981 */ /* 0x000ee8000c1e1900 */
[----:B------:R-:W2:Y:S04]  /*06a0*/  LDG.E R18, desc[UR14][R2.64] ;  /* 0x0000000e02127981 */ /* 0x000ea8000c1e1900 */
        /* <DEDUP_REMOVED lines=13> */
[----:B------:R-:W-:Y:S01]  /*0780*/  IADD3 R8, PT, PT, R8, 0x8, RZ ;  /* 0x0000000808087810 */ /* 0x000fe20007ffe0ff */
[----:B--2---:R-:W-:-:S04]  /*0790*/  FFMA R18, R19, R18, R12 ;  /* 0x0000001213127223 */ /* 0x004fc8000000000c */
[----:B---3--:R-:W-:-:S04]  /*07a0*/  FFMA R18, R21, R20, R18 ;  /* 0x0000001415127223 */ /* 0x008fc80000000012 */
[----:B----4-:R-:W-:-:S04]  /*07b0*/  FFMA R18, R23, R22, R18 ;  /* 0x0000001617127223 */ /* 0x010fc80000000012 */
[----:B-----5:R-:W-:-:S04]  /*07c0*/  FFMA R25, R25, R24, R18 ;  /* 0x0000001819197223 */ /* 0x020fc80000000012 */
[----:B------:R-:W-:-:S04]  /*07d0*/  FFMA R16, R16, R17, R25 ;  /* 0x0000001110107223 */ /* 0x000fc80000000019 */
[----:B------:R-:W-:-:S04]  /*07e0*/  FFMA R13, R13, R14, R16 ;  /* 0x0000000e0d0d7223 */ /* 0x000fc80000000010 */
[----:B------:R-:W-:-:S04]  /*07f0*/  FFMA R10, R10, R11, R13 ;  /* 0x0000000b0a0a7223 */ /* 0x000fc8000000000d */
[----:B------:R-:W-:-:S07]  /*0800*/  FFMA R12, R15, R26, R10 ;  /* 0x0000001a0f0c7223 */ /* 0x000fce000000000a */
.L_x_3:
        /* <DEDUP_REMOVED lines=13> */
[----:B------:R-:W4:Y:S04]  /*08e0*/  LDG.E R7, desc[UR14][R2.64] ;  /* 0x0000000e02077981 */ /* 0x000f28000c1e1900 */
[----:B------:R-:W4:Y:S04]  /*08f0*/  LDG.E R10, desc[UR14][R4.64] ;  /* 0x0000000e040a7981 */ /* 0x000f28000c1e1900 */
[----:B------:R-:W2:Y:S04]  /*0900*/  LDG.E R11, desc[UR14][R4.64+0x4] ;  /* 0x0000040e040b7981 */ /* 0x000ea8000c1e1900 */
[----:B------:R-:W3:Y:S04]  /*0910*/  LDG.E R13, desc[UR14][R4.64+0x8] ;  /* 0x0000080e040d7981 */ /* 0x000ee8000c1e1900 */
[----:B------:R-:W5:Y:S04]  /*0920*/  LDG.E R18, desc[UR14][R2.64+0xc] ;  /* 0x00000c0e02127981 */ /* 0x000f68000c1e1900 */
[----:B------:R-:W5:Y:S01]  /*0930*/  LDG.E R15, desc[UR14][R4.64+0xc] ;  /* 0x00000c0e040f7981 */ /* 0x000f62000c1e1900 */
[----:B------:R-:W-:Y:S01]  /*0940*/  IADD3 R8, PT, PT, R8, 0x4, RZ ;  /* 0x0000000408087810 */ /* 0x000fe20007ffe0ff */
[----:B----4-:R-:W-:-:S04]  /*0950*/  FFMA R7, R7, R10, R12 ;  /* 0x0000000a07077223 */ /* 0x010fc8000000000c */
[----:B--2---:R-:W-:-:S04]  /*0960*/  FFMA R7, R14, R11, R7 ;  /* 0x0000000b0e077223 */ /* 0x004fc80000000007 */
[----:B---3--:R-:W-:-:S04]  /*0970*/  FFMA R7, R16, R13, R7 ;  /* 0x0000000d10077223 */ /* 0x008fc80000000007 */
[----:B-----5:R-:W-:-:S07]  /*0980*/  FFMA R12, R18, R15, R7 ;  /* 0x0000000f120c7223 */ /* 0x020fce0000000007 */
.L_x_4:
[----:B------:R-:W-:Y:S05]  /*0990*/  BRA.U !UP1, `(.L_x_0) ;  /* 0x0000000109407547 */ /* 0x000fea000b800000 */
[----:B------:R-:W0:Y:S01]  /*09a0*/  LDC.64 R10, c[0x0][0x390] ;  /* 0x0000e400ff0a7b82 */ /* 0x000e220000000a00 */
[----:B------:R-:W-:Y:S01]  /*09b0*/  IADD3 R9, PT, PT, R8, R9, RZ ;  /* 0x0000000908097210 */ /* 0x000fe20007ffe0ff */
[----:B------:R-:W-:Y:S01]  /*09c0*/  UIADD3 UR5, UPT, UPT, -UR5, URZ, URZ ;  /* 0x000000ff05057290 */ /* 0x000fe2000fffe1ff */
[----:B------:R-:W-:-:S03]  /*09d0*/  IADD3 R7, PT, PT, R0, UR4, R8 ;  /* 0x0000000400077c10 */ /* 0x000fc6000fffe008 */
[----:B------:R-:W-:Y:S02]  /*09e0*/  IMAD R9, R6, UR16, R9 ;  /* 0x0000001006097c24 */ /* 0x000fe4000f8e0209 */
[----:B------:R-:W1:Y:S06]  /*09f0*/  LDC.64 R14, c[0x0][0x380] ;  /* 0x0000e000ff0e7b82 */ /* 0x000e6c0000000a00 */
.L_x_5:
[----:B0-----:R-:W-:-:S04]  /*0a00*/  IMAD.WIDE R2, R9, 0x4, R10 ;  /* 0x0000000409027825 */ /* 0x001fc800078e020a */
[----:B-1----:R-:W-:Y:S02]  /*0a10*/  IMAD.WIDE R4, R7, 0x4, R14 ;  /* 0x0000000407047825 */ /* 0x002fe400078e020e */
[----:B------:R-:W2:Y:S04]  /*0a20*/  LDG.E R2, desc[UR14][R2.64] ;  /* 0x0000000e02027981 */ /* 0x000ea8000c1e1900 */
[----:B------:R-:W2:Y:S01]  /*0a30*/  LDG.E R5, desc[UR14][R4.64] ;  /* 0x0000000e04057981 */ /* 0x000ea2000c1e1900 */
[----:B------:R-:W-:Y:S01]  /*0a40*/  UIADD3 UR5, UPT, UPT, UR5, 0x1, URZ ;  /* 0x0000000105057890 */ /* 0x000fe2000fffe0ff */
[----:B------:R-:W-:Y:S02]  /*0a50*/  IADD3 R9, PT, PT, R9, 0x1, RZ ;  /* 0x0000000109097810 */ /* 0x000fe40007ffe0ff */
[----:B------:R-:W-:Y:S01]  /*0a60*/  IADD3 R7, PT, PT, R7, 0x1, RZ ;  /* 0x0000000107077810 */ /* 0x000fe20007ffe0ff */
[----:B------:R-:W-:Y:S01]  /*0a70*/  UISETP.NE.AND UP0, UPT, UR5, URZ, UPT ;  /* 0x000000ff0500728c */ /* 0x000fe2000bf05270 */
[----:B--2---:R-:W-:-:S08]  /*0a80*/  FFMA R12, R5, R2, R12 ;  /* 0x00000002050c7223 */ /* 0x004fd0000000000c */
[----:B------:R-:W-:Y:S05]  /*0a90*/  BRA.U UP0, `(.L_x_5) ;  /* 0xfffffffd00d87547 */ /* 0x000fea000b83ffff */
.L_x_0:
[----:B------:R-:W0:Y:S01]  /*0aa0*/  LDCU UR4, c[0x0][0x398] ;  /* 0x00007300ff0477ac */ /* 0x000e220008000800 */
[----:B------:R-:W-:Y:S01]  /*0ab0*/  MOV R3, 0x3bbb989d ;  /* 0x3bbb989d00037802 */ /* 0x000fe20000000f00 */
[----:B------:R-:W-:Y:S01]  /*0ac0*/  BSSY.RECONVERGENT B0, `(.L_x_6) ;  /* 0x000001a000007945 */ /* 0x000fe20003800200 */
[----:B------:R-:W-:Y:S01]  /*0ad0*/  MOV R5, 0x437c0000 ;  /* 0x437c000000057802 */ /* 0x000fe20000000f00 */
[----:B0-----:R-:W-:-:S04]  /*0ae0*/  FADD R12, R12, UR4 ;  /* 0x000000040c0c7e21 */ /* 0x001fc80008000000 */
[----:B------:R-:W-:-:S04]  /*0af0*/  FFMA.SAT R0, R12, -R3, 0.5 ;  /* 0x3f0000000c007423 */ /* 0x000fc80000002803 */
[----:B------:R-:W-:-:S04]  /*0b00*/  FFMA.RM R0, R0, R5, 12582913 ;  /* 0x4b40000100007423 */ /* 0x000fc80000004005 */
[C---:B------:R-:W-:Y:S01]  /*0b10*/  FADD R3, R0.reuse, -12583039 ;  /* 0xcb40007f00037421 */ /* 0x040fe20000000000 */
[----:B------:R-:W-:-:S03]  /*0b20*/  SHF.L.U32 R0, R0, 0x17, RZ ;  /* 0x0000001700007819 */ /* 0x000fc600000006ff */
[----:B------:R-:W-:-:S04]  /*0b30*/  FFMA R3, R12, -1.4426950216293334961, -R3 ;  /* 0xbfb8aa3b0c037823 */ /* 0x000fc80000000803 */
[----:B------:R-:W-:-:S04]  /*0b40*/  FFMA R12, R12, -1.925963033500011079e-08, R3 ;  /* 0xb2a570600c0c7823 */ /* 0x000fc80000000003 */
[----:B------:R-:W0:Y:S02]  /*0b50*/  MUFU.EX2 R3, R12 ;  /* 0x0000000c00037308 */ /* 0x000e240000000800 */
[----:B0-----:R-:W-:-:S06]  /*0b60*/  FMUL R0, R0, R3 ;  /* 0x0000000300007220 */ /* 0x001fcc0000400000 */
[----:B------:R-:W0:Y:S02]  /*0b70*/  F2F.F64.F32 R2, R0 ;  /* 0x0000000000027310 */ /* 0x000e240000201800 */
[----:B0-----:R-:W-:-:S06]  /*0b80*/  DADD R10, R2, 1 ;  /* 0x3ff00000020a7429 */ /* 0x001fcc0000000000 */
[----:B------:R-:W0:Y:S04]  /*0b90*/  MUFU.RCP64H R3, R11 ;  /* 0x0000000b00037308 */ /* 0x000e280000001800 */
[----:B------:R-:W-:-:S04]  /*0ba0*/  IADD3 R2, PT, PT, R11, 0x300402, RZ ;  /* 0x003004020b027810 */ /* 0x000fc80007ffe0ff */
[----:B------:R-:W-:Y:S02]  /*0bb0*/  FSETP.GEU.AND P0, PT, |R2|, 5.8789094863358348022e-39, PT ;  /* 0x004004020200780b */ /* 0x000fe40003f0e200 */
[----:B0-----:R-:W-:-:S08]  /*0bc0*/  DFMA R4, -R10, R2, 1 ;  /* 0x3ff000000a04742b */ /* 0x001fd00000000102 */
[----:B------:R-:W-:-:S08]  /*0bd0*/  DFMA R4, R4, R4, R4 ;  /* 0x000000040404722b */ /* 0x000fd00000000004 */
[----:B------:R-:W-:-:S08]  /*0be0*/  DFMA R4, R2, R4, R2 ;  /* 0x000000040204722b */ /* 0x000fd00000000002 */
[----:B------:R-:W-:-:S08]  /*0bf0*/  DFMA R8, -R10, R4, 1 ;  /* 0x3ff000000a08742b */ /* 0x000fd00000000104 */
[----:B------:R-:W-:Y:S01]  /*0c00*/  DFMA R4, R4, R8, R4 ;  /* 0x000000080404722b */ /* 0x000fe20000000004 */
[----:B------:R-:W-:Y:S10]  /*0c10*/  @P0 BRA `(.L_x_7) ;  /* 0x0000000000100947 */ /* 0x000ff40003800000 */
[----:B------:R-:W-:-:S04]  /*0c20*/  LOP3.LUT R0, R11, 0x7fffffff, RZ, 0xc0, !PT ;  /* 0x7fffffff0b007812 */ /* 0x000fc800078ec0ff */
[----:B------:R-:W-:Y:S02]  /*0c30*/  IADD3 R8, PT, PT, R0, -0x100000, RZ ;  /* 0xfff0000000087810 */ /* 0x000fe40007ffe0ff */
[----:B------:R-:W-:-:S07]  /*0c40*/  MOV R0, 0xc60 ;  /* 0x00000c6000007802 */ /* 0x000fce0000000f00 */
[----:B------:R-:W-:Y:S05]  /*0c50*/  CALL.REL.NOINC `($__internal_0_$__cuda_sm20_dblrcp_rn_slowpath_v3) ;  /* 0x0000000000187944 */ /* 0x000fea0003c00000 */
.L_x_7:
[----:B------:R-:W-:Y:S05]  /*0c60*/  BSYNC.RECONVERGENT B0 ;  /* 0x0000000000007941 */ /* 0x000fea0003800200 */
.L_x_6:
[----:B------:R-:W0:Y:S01]  /*0c70*/  LDC.64 R2, c[0x0][0x388] ;  /* 0x0000e200ff027b82 */ /* 0x000e220000000a00 */
[----:B------:R-:W1:Y:S01]  /*0c80*/  F2F.F32.F64 R5, R4 ;  /* 0x0000000400057310 */ /* 0x000e620000301000 */
[----:B0-----:R-:W-:-:S05]  /*0c90*/  IMAD.WIDE R6, R6, 0x4, R2 ;  /* 0x0000000406067825 */ /* 0x001fca00078e0202 */
[----:B-1----:R-:W-:Y:S01]  /*0ca0*/  STG.E desc[UR14][R6.64], R5 ;  /* 0x0000000506007986 */ /* 0x002fe2000c10190e */
[----:B------:R-:W-:Y:S05]  /*0cb0*/  EXIT ;  /* 0x000000000000794d */ /* 0x000fea0003800000 */
        .weak           $__internal_0_$__cuda_sm20_dblrcp_rn_slowpath_v3
        .type           $__internal_0_$__cuda_sm20_dblrcp_rn_slowpath_v3,@function
        .size           $__internal_0_$__cuda_sm20_dblrcp_rn_slowpath_v3,(.L_x_13 - $__internal_0_$__cuda_sm20_dblrcp_rn_slowpath_v3)
$__internal_0_$__cuda_sm20_dblrcp_rn_slowpath_v3:
[----:B------:R-:W-:Y:S01]  /*0cc0*/  MOV R2, R10 ;  /* 0x0000000a00027202 */ /* 0x000fe20000000f00 */
[----:B------:R-:W-:Y:S01]  /*0cd0*/  BSSY.RECONVERGENT B1, `(.L_x_8) ;  /* 0x0000025000017945 */ /* 0x000fe20003800200 */
[----:B------:R-:W-:-:S06]  /*0ce0*/  MOV R3, R11 ;  /* 0x0000000b00037202 */ /* 0x000fcc0000000f00 */
[----:B------:R-:W-:-:S14]  /*0cf0*/  DSETP.GTU.AND P0, PT, |R2|, +INF , PT ;  /* 0x7ff000000200742a */ /* 0x000fdc0003f0c200 */
[----:B------:R-:W-:Y:S05]  /*0d00*/  @P0 BRA `(.L_x_9) ;  /* 0x00000000007c0947 */ /* 0x000fea0003800000 */
[----:B------:R-:W-:-:S04]  /*0d10*/  LOP3.LUT R10, R11, 0x7fffffff, RZ, 0xc0, !PT ;  /* 0x7fffffff0b0a7812 */ /* 0x000fc800078ec0ff */
[----:B------:R-:W-:-:S04]  /*0d20*/  IADD3 R4, PT, PT, R10, -0x1, RZ ;  /* 0xffffffff0a047810 */ /* 0x000fc80007ffe0ff */
[----:B------:R-:W-:-:S13]  /*0d30*/  ISETP.GE.U32.AND P0, PT, R4, 0x7fefffff, PT ;  /* 0x7fefffff0400780c */ /* 0x000fda0003f06070 */
[----:B------:R-:W-:Y:S02]  /*0d40*/  @P0 LOP3.LUT R5, R3, 0x7ff00000, RZ, 0x3c, !PT ;  /* 0x7ff0000003050812 */ /* 0x000fe400078e3cff */
[----:B------:R-:W-:Y:S01]  /*0d50*/  @P0 MOV R4, RZ ;  /* 0x000000ff00040202 */ /* 0x000fe20000000f00 */
[----:B------:R-:W-:Y:S06]  /*0d60*/  @P0 BRA `(.L_x_10) ;  /* 0x00000000006c0947 */ /* 0x000fec0003800000 */
[----:B------:R-:W-:-:S13]  /*0d70*/  ISETP.GE.U32.AND P0, PT, R10, 0x1000001, PT ;  /* 0x010000010a00780c */ /* 0x000fda0003f06070 */
[----:B------:R-:W-:Y:S05]  /*0d80*/  @!P0 BRA `(.L_x_11) ;  /* 0x0000000000348947 */ /* 0x000fea0003800000 */
[----:B------:R-:W-:Y:S02]  /*0d90*/  IADD3 R5, PT, PT, R3, -0x3fe00000, RZ ;  /* 0xc020000003057810 */ /* 0x000fe40007ffe0ff */
[----:B------:R-:W-:Y:S02]  /*0da0*/  MOV R4, R2 ;  /* 0x0000000200047202 */ /* 0x000fe40000000f00 */
[----:B------:R-:W0:Y:S04]  /*0db0*/  MUFU.RCP64H R9, R5 ;  /* 0x0000000500097308 */ /* 0x000e280000001800 */
[----:B0-----:R-:W-:-:S08]  /*0dc0*/  DFMA R10, -R4, R8, 1 ;  /* 0x3ff00000040a742b */ /* 0x001fd00000000108 */
[----:B------:R-:W-:-:S08]  /*0dd0*/  DFMA R10, R10, R10, R10 ;  /* 0x0000000a0a0a722b */ /* 0x000fd0000000000a */
[----:B------:R-:W-:-:S08]  /*0de0*/  DFMA R10, R8, R10, R8 ;  /* 0x0000000a080a722b */ /* 0x000fd00000000008 */
[----:B------:R-:W-:-:S08]  /*0df0*/  DFMA R8, -R4, R10, 1 ;  /* 0x3ff000000408742b */ /* 0x000fd0000000010a */
[----:B------:R-:W-:-:S08]  /*0e00*/  DFMA R8, R10, R8, R10 ;  /* 0x000000080a08722b */ /* 0x000fd0000000000a */
[----:B------:R-:W-:-:S08]  /*0e10*/  DMUL R8, R8, 2.2250738585072013831e-308 ;  /* 0x0010000008087828 */ /* 0x000fd00000000000 */
[----:B------:R-:W-:-:S08]  /*0e20*/  DFMA R2, -R2, R8, 1 ;  /* 0x3ff000000202742b */ /* 0x000fd00000000108 */
[----:B------:R-:W-:-:S08]  /*0e30*/  DFMA R2, R2, R2, R2 ;  /* 0x000000020202722b */ /* 0x000fd00000000002 */
[----:B------:R-:W-:Y:S01]  /*0e40*/  DFMA R4, R8, R2, R8 ;  /* 0x000000020804722b */ /* 0x000fe20000000008 */
[----:B------:R-:W-:Y:S10]  /*0e50*/  BRA `(.L_x_10) ;  /* 0x0000000000307947 */ /* 0x000ff40003800000 */
.L_x_11:
[----:B------:R-:W-:Y:S01]  /*0e60*/  DMUL R2, R2, 8.11296384146066816958e+31 ;  /* 0x4690000002027828 */ /* 0x000fe20000000000 */
[----:B------:R-:W-:-:S05]  /*0e70*/  MOV R4, R8 ;  /* 0x0000000800047202 */ /* 0x000fca0000000f00 */
[----:B------:R-:W0:Y:S02]  /*0e80*/  MUFU.RCP64H R5, R3 ;  /* 0x0000000300057308 */ /* 0x000e240000001800 */
[----:B0-----:R-:W-:-:S08]  /*0e90*/  DFMA R8, -R2, R4, 1 ;  /* 0x3ff000000208742b */ /* 0x001fd00000000104 */
[----:B------:R-:W-:-:S08]  /*0ea0*/  DFMA R8, R8, R8, R8 ;  /* 0x000000080808722b */ /* 0x000fd00000000008 */
[----:B------:R-:W-:-:S08]  /*0eb0*/  DFMA R8, R4, R8, R4 ;  /* 0x000000080408722b */ /* 0x000fd00000000004 */
[----:B------:R-:W-:-:S08]  /*0ec0*/  DFMA R4, -R2, R8, 1 ;  /* 0x3ff000000204742b */ /* 0x000fd00000000108 */
[----:B------:R-:W-:-:S08]  /*0ed0*/  DFMA R4, R8, R4, R8 ;  /* 0x000000040804722b */ /* 0x000fd00000000008 */
[----:B------:R-:W-:Y:S01]  /*0ee0*/  DMUL R4, R4, 8.11296384146066816958e+31 ;  /* 0x4690000004047828 */ /* 0x000fe20000000000 */
[----:B------:R-:W-:Y:S10]  /*0ef0*/  BRA `(.L_x_10) ;  /* 0x0000000000087947 */ /* 0x000ff40003800000 */
.L_x_9:
[----:B------:R-:W-:Y:S02]  /*0f00*/  LOP3.LUT R5, R3, 0x80000, RZ, 0xfc, !PT ;  /* 0x0008000003057812 */ /* 0x000fe400078efcff */
[----:B------:R-:W-:-:S07]  /*0f10*/  MOV R4, R2 ;  /* 0x0000000200047202 */ /* 0x000fce0000000f00 */
.L_x_10:
[----:B------:R-:W-:Y:S05]  /*0f20*/  BSYNC.RECONVERGENT B1 ;  /* 0x0000000000017941 */ /* 0x000fea0003800200 */
.L_x_8:
[----:B------:R-:W-:Y:S01]  /*0f30*/  HFMA2 R3, -RZ, RZ, 0, 0 ;  /* 0x00000000ff037431 */ /* 0x000fe200000001ff */
[----:B------:R-:W-:-:S04]  /*0f40*/  MOV R2, R0 ;  /* 0x0000000000027202 */ /* 0x000fc80000000f00 */
[----:B------:R-:W-:Y:S05]  /*0f50*/  RET.REL.NODEC R2 `(_Z13compute_layerPfS_S_fiii) ;  /* 0xfffffff002287950 */ /* 0x000fea0003c3ffff */
.L_x_12:
[----:B------:R-:W-:-:S00]  /*0f60*/  BRA `(.L_x_12) ;  /* 0xfffffffc00fc7947 */ /* 0x000fc0000383ffff */
[----:B------:R-:W-:-:S00]  /*0f70*/  NOP ;  /* 0x0000000000007918 */ /* 0x000fc00000000000 */
        /* <DEDUP_REMOVED lines=8> */
.L_x_13:


//--------------------- .nv.shared.reserved.0     --------------------------
	.section	.nv.shared.reserved.0,"aw",@nobits
	.weak		__nv_reservedSMEM_offset_0_alias
	.size		__nv_reservedSMEM_offset_0_alias, 0, 64
	.other		__nv_reservedSMEM_offset_0_alias,@"STO_CUDA_RESERVED_SHARED STV_DEFAULT"
__nv_reservedSMEM_offset_0_alias:
	.zero		0
	.zero		64


//--------------------- .nv.constant0._Z13compute_layerPfS_S_fiii --------------------------
	.section	.nv.constant0._Z13compute_layerPfS_S_fiii,"a",@progbits
	.sectionflags	@""
	.align	4
.nv.constant0._Z13compute_layerPfS_S_fiii:
	.zero		936


//--------------------- SYMBOLS --------------------------

	.type		.nv.reservedSmem.offset0,@object
	.size		.nv.reservedSmem.offset0,0x4
